	.headerflags	@"EF_CUDA_TEXMODE_UNIFIED EF_CUDA_64BIT_ADDRESS EF_CUDA_ACCELERATORS EF_CUDA_SM90 EF_CUDA_VIRTUAL_SM(EF_CUDA_SM90)"
	.elftype	@"ET_EXEC"


//--------------------- .nv.info                  --------------------------
	.section	.nv.info,"",@"SHT_CUDA_INFO"
	.align	4


	//----- nvinfo : EIATTR_REGCOUNT
	.align		4
        /*0000*/ 	.byte	0x04, 0x2f
        /*0002*/ 	.short	(.L_1 - .L_0)
	.align		4
.L_0:
        /*0004*/ 	.word	index@(triton_poi_fused_add_convolution_native_batch_norm_backward_67)
        /*0008*/ 	.word	0x00000013


	//----- nvinfo : EIATTR_MIN_STACK_SIZE
	.align		4
.L_1:
        /*000c*/ 	.byte	0x04, 0x12
        /*000e*/ 	.short	(.L_3 - .L_2)
	.align		4
.L_2:
        /*0010*/ 	.word	index@(triton_poi_fused_add_convolution_native_batch_norm_backward_67)
        /*0014*/ 	.word	0x00000000


	//----- nvinfo : EIATTR_FRAME_SIZE
	.align		4
.L_3:
        /*0018*/ 	.byte	0x04, 0x11
        /*001a*/ 	.short	(.L_5 - .L_4)
	.align		4
.L_4:
        /*001c*/ 	.word	index@(triton_poi_fused_add_convolution_native_batch_norm_backward_67)
        /*0020*/ 	.word	0x00000000


	//----- nvinfo : EIATTR_MIN_STACK_SIZE
	.align		4
.L_5:
        /*0024*/ 	.byte	0x04, 0x12
        /*0026*/ 	.short	(.L_7 - .L_6)
	.align		4
.L_6:
        /*0028*/ 	.word	index@(triton_poi_fused_add_convolution_native_batch_norm_backward_67)
        /*002c*/ 	.word	0x00000000
.L_7:


//--------------------- .nv.info.triton_poi_fused_add_convolution_native_batch_norm_backward_67 --------------------------
	.section	.nv.info.triton_poi_fused_add_convolution_native_batch_norm_backward_67,"",@"SHT_CUDA_INFO"
	.sectionflags	@""
	.align	4


	//----- nvinfo : EIATTR_CUDA_API_VERSION
	.align		4
        /*0000*/ 	.byte	0x04, 0x37
        /*0002*/ 	.short	(.L_9 - .L_8)
.L_8:
        /*0004*/ 	.word	0x0000007c


	//----- nvinfo : EIATTR_KPARAM_INFO
	.align		4
.L_9:
        /*0008*/ 	.byte	0x04, 0x17
        /*000a*/ 	.short	(.L_11 - .L_10)
.L_10:
        /*000c*/ 	.word	0x00000000
        /*0010*/ 	.short	0x0006
        /*0012*/ 	.short	0x0030
        /*0014*/ 	.byte	0x00, 0xf0, 0x11, 0x00


	//----- nvinfo : EIATTR_KPARAM_INFO
	.align		4
.L_11:
        /*0018*/ 	.byte	0x04, 0x17
        /*001a*/ 	.short	(.L_13 - .L_12)
.L_12:
        /*001c*/ 	.word	0x00000000
        /*0020*/ 	.short	0x0005
        /*0022*/ 	.short	0x0028
        /*0024*/ 	.byte	0x00, 0xf4, 0x21, 0x00


	//----- nvinfo : EIATTR_KPARAM_INFO
	.align		4
.L_13:
        /*0028*/ 	.byte	0x04, 0x17
        /*002a*/ 	.short	(.L_15 - .L_14)
.L_14:
        /*002c*/ 	.word	0x00000000
        /*0030*/ 	.short	0x0004
        /*0032*/ 	.short	0x0020
        /*0034*/ 	.byte	0x00, 0xf4, 0x21, 0x00


	//----- nvinfo : EIATTR_KPARAM_INFO
	.align		4
.L_15:
        /*0038*/ 	.byte	0x04, 0x17
        /*003a*/ 	.short	(.L_17 - .L_16)
.L_16:
        /*003c*/ 	.word	0x00000000
        /*0040*/ 	.short	0x0003
        /*0042*/ 	.short	0x0018
        /*0044*/ 	.byte	0x00, 0xf4, 0x21, 0x00


	//----- nvinfo : EIATTR_KPARAM_INFO
	.align		4
.L_17:
        /*0048*/ 	.byte	0x04, 0x17
        /*004a*/ 	.short	(.L_19 - .L_18)
.L_18:
        /*004c*/ 	.word	0x00000000
        /*0050*/ 	.short	0x0002
        /*0052*/ 	.short	0x0010
        /*0054*/ 	.byte	0x00, 0xf4, 0x21, 0x00


	//----- nvinfo : EIATTR_KPARAM_INFO
	.align		4
.L_19:
        /*0058*/ 	.byte	0x04, 0x17
        /*005a*/ 	.short	(.L_21 - .L_20)
.L_20:
        /*005c*/ 	.word	0x00000000
        /*0060*/ 	.short	0x0001
        /*0062*/ 	.short	0x0008
        /*0064*/ 	.byte	0x00, 0xf4, 0x21, 0x00


	//----- nvinfo : EIATTR_KPARAM_INFO
	.align		4
.L_21:
        /*0068*/ 	.byte	0x04, 0x17
        /*006a*/ 	.short	(.L_23 - .L_22)
.L_22:
        /*006c*/ 	.word	0x00000000
        /*0070*/ 	.short	0x0000
        /*0072*/ 	.short	0x0000
        /*0074*/ 	.byte	0x00, 0xf4, 0x21, 0x00


	//----- nvinfo : EIATTR_SPARSE_MMA_MASK
	.align		4
.L_23:
        /*0078*/ 	.byte	0x03, 0x50
        /*007a*/ 	.short	0x0000


	//----- nvinfo : EIATTR_MAXREG_COUNT
	.align		4
        /*007c*/ 	.byte	0x03, 0x1b
        /*007e*/ 	.short	0x00ff


	//----- nvinfo : EIATTR_EXIT_INSTR_OFFSETS
	.align		4
        /*0080*/ 	.byte	0x04, 0x1c
        /*0082*/ 	.short	(.L_25 - .L_24)


	//   ....[0]....
.L_24:
        /*0084*/ 	.word	0x00000260


	//   ....[1]....
        /*0088*/ 	.word	0x00000280


	//----- nvinfo : EIATTR_REQNTID
	.align		4
.L_25:
        /*008c*/ 	.byte	0x04, 0x10
        /*008e*/ 	.short	(.L_27 - .L_26)
.L_26:
        /*0090*/ 	.word	0x00000080
        /*0094*/ 	.word	0x00000001
        /*0098*/ 	.word	0x00000001


	//----- nvinfo : EIATTR_CBANK_PARAM_SIZE
	.align		4
.L_27:
        /*009c*/ 	.byte	0x03, 0x19
        /*009e*/ 	.short	0x0034


	//----- nvinfo : EIATTR_PARAM_CBANK
	.align		4
        /*00a0*/ 	.byte	0x04, 0x0a
        /*00a2*/ 	.short	(.L_29 - .L_28)
	.align		4
.L_28:
        /*00a4*/ 	.word	index@(.nv.constant0.triton_poi_fused_add_convolution_native_batch_norm_backward_67)
        /*00a8*/ 	.short	0x0210
        /*00aa*/ 	.short	0x0034


	//----- nvinfo : EIATTR_SW_WAR
	.align		4
.L_29:
        /*00ac*/ 	.byte	0x04, 0x36
        /*00ae*/ 	.short	(.L_31 - .L_30)
.L_30:
        /*00b0*/ 	.word	0x00000008
.L_31:


//--------------------- .nv.callgraph             --------------------------
	.section	.nv.callgraph,"",@"SHT_CUDA_CALLGRAPH"
	.align	4
	.sectionentsize	8
	.align		4
        /*0000*/ 	.word	0x00000000
	.align		4
        /*0004*/ 	.word	0xffffffff
	.align		4
        /*0008*/ 	.word	0x00000000
	.align		4
        /*000c*/ 	.word	0xfffffffe
	.align		4
        /*0010*/ 	.word	0x00000000
	.align		4
        /*0014*/ 	.word	0xfffffffd
	.align		4
        /*0018*/ 	.word	0x00000000
	.align		4
        /*001c*/ 	.word	0xfffffffc


//--------------------- .text.triton_poi_fused_add_convolution_native_batch_norm_backward_67 --------------------------
	.section	.text.triton_poi_fused_add_convolution_native_batch_norm_backward_67,"ax",@progbits
	.align	128
        .global         triton_poi_fused_add_convolution_native_batch_norm_backward_67
        .type           triton_poi_fused_add_convolution_native_batch_norm_backward_67,@function
        .size           triton_poi_fused_add_convolution_native_batch_norm_backward_67,(.L_x_1 - triton_poi_fused_add_convolution_native_batch_norm_backward_67)
        .other          triton_poi_fused_add_convolution_native_batch_norm_backward_67,@"STO_CUDA_ENTRY STV_DEFAULT"
triton_poi_fused_add_convolution_native_batch_norm_backward_67:
.text.triton_poi_fused_add_convolution_native_batch_norm_backward_67:
[----:B------:R-:W0:Y:S01]  /*0000*/  LDC R1, c[0x0][0x28] ;  /* 0x00000a00ff017b82 */ /* 0x000e220000000800 */
[----:B------:R-:W1:Y:S07]  /*0010*/  S2R R0, SR_TID.X ;  /* 0x0000000000007919 */ /* 0x000e6e0000002100 */
[----:B------:R-:W2:Y:S01]  /*0020*/  LDC.64 R10, c[0x0][0x218] ;  /* 0x00008600ff0a7b82 */ /* 0x000ea20000000a00 */
[----:B------:R-:W-:Y:S01]  /*0030*/  CS2R R14, SRZ ;  /* 0x00000000000e7805 */ /* 0x000fe2000001ff00 */
[----:B------:R-:W-:Y:S01]  /*0040*/  ULDC.64 UR4, c[0x0][0x208] ;  /* 0x0000820000047ab9 */ /* 0x000fe20000000a00 */
[----:B------:R-:W3:Y:S05]  /*0050*/  S2R R3, SR_CTAID.X ;  /* 0x0000000000037919 */ /* 0x000eea0000002500 */
[----:B------:R-:W4:Y:S08]  /*0060*/  LDC.64 R6, c[0x0][0x210] ;  /* 0x00008400ff067b82 */ /* 0x000f300000000a00 */
[----:B------:R-:W5:Y:S08]  /*0070*/  LDC.64 R8, c[0x0][0x220] ;  /* 0x00008800ff087b82 */ /* 0x000f700000000a00 */
[----:B------:R-:W2:Y:S01]  /*0080*/  LDC.64 R4, c[0x0][0x228] ;  /* 0x00008a00ff047b82 */ /* 0x000ea20000000a00 */
[----:B-1----:R-:W-:-:S02]  /*0090*/  LOP3.LUT R0, R0, 0x7f, RZ, 0xc0, !PT ;  /* 0x0000007f00007812 */ /* 0x002fc400078ec0ff */
[----:B---3--:R-:W-:Y:S02]  /*00a0*/  SHF.R.S32.HI R2, RZ, 0x18, R3 ;  /* 0x00000018ff027819 */ /* 0x008fe40000011403 */
[----:B------:R-:W-:Y:S02]  /*00b0*/  LEA R0, R3, R0, 0x7 ;  /* 0x0000000003007211 */ /* 0x000fe400078e38ff */
[----:B------:R-:W-:Y:S02]  /*00c0*/  SGXT R3, R2, 0x1 ;  /* 0x000000010203781a */ /* 0x000fe40000000200 */
[C---:B------:R-:W-:Y:S01]  /*00d0*/  ISETP.GE.AND P0, PT, R0.reuse, 0x400, PT ;  /* 0x000004000000780c */ /* 0x040fe20003f06270 */
[----:B----4-:R-:W-:Y:S01]  /*00e0*/  IMAD.WIDE R6, R0, 0x4, R6 ;  /* 0x0000000400067825 */ /* 0x010fe200078e0206 */
[----:B------:R-:W-:Y:S02]  /*00f0*/  LEA.HI R12, R3, R0, RZ, 0x2 ;  /* 0x00000000030c7211 */ /* 0x000fe400078f10ff */
[----:B------:R-:W1:Y:S02]  /*0100*/  LDC.64 R2, c[0x0][0x230] ;  /* 0x00008c00ff027b82 */ /* 0x000e640000000a00 */
[----:B------:R-:W-:Y:S01]  /*0110*/  LOP3.LUT R13, R12, 0xfffffffc, RZ, 0xc0, !PT ;  /* 0xfffffffc0c0d7812 */ /* 0x000fe200078ec0ff */
[----:B------:R-:W-:-:S03]  /*0120*/  HFMA2.MMA R12, -RZ, RZ, 0, 0 ;  /* 0x00000000ff0c7435 */ /* 0x000fc600000001ff */
[----:B------:R-:W-:Y:S01]  /*0130*/  IADD3 R13, R0, -R13, RZ ;  /* 0x8000000d000d7210 */ /* 0x000fe20007ffe0ff */
[----:B-----5:R-:W-:-:S04]  /*0140*/  IMAD.WIDE R8, R0, 0x4, R8 ;  /* 0x0000000400087825 */ /* 0x020fc800078e0208 */
[C---:B--2---:R-:W-:Y:S01]  /*0150*/  IMAD.WIDE R10, R13.reuse, 0x4, R10 ;  /* 0x000000040d0a7825 */ /* 0x044fe200078e020a */
[----:B------:R-:W-:Y:S01]  /*0160*/  MOV R16, RZ ;  /* 0x000000ff00107202 */ /* 0x000fe20000000f00 */
[----:B------:R-:W2:Y:S04]  /*0170*/  @!P0 LDG.E R12, desc[UR4][R6.64] ;  /* 0x00000004060c8981 */ /* 0x000ea8000c1e1900 */
[----:B------:R3:W2:Y:S01]  /*0180*/  @!P0 LDG.E.EL R15, desc[UR4][R10.64] ;  /* 0x000000040a0f8981 */ /* 0x0006a2000c2e1900 */
[----:B0-----:R-:W-:-:S03]  /*0190*/  IMAD.WIDE R4, R13, 0x4, R4 ;  /* 0x000000040d047825 */ /* 0x001fc600078e0204 */
[----:B------:R-:W4:Y:S01]  /*01a0*/  @!P0 LDG.E R14, desc[UR4][R8.64] ;  /* 0x00000004080e8981 */ /* 0x000f22000c1e1900 */
[----:B-1----:R-:W-:Y:S01]  /*01b0*/  IMAD.WIDE R2, R13, 0x4, R2 ;  /* 0x000000040d027825 */ /* 0x002fe200078e0202 */
[----:B------:R-:W-:Y:S02]  /*01c0*/  HFMA2.MMA R13, -RZ, RZ, 0, 0 ;  /* 0x00000000ff0d7435 */ /* 0x000fe400000001ff */
[----:B------:R-:W5:Y:S01]  /*01d0*/  @!P0 LDG.E.EL R16, desc[UR4][R4.64] ;  /* 0x0000000404108981 */ /* 0x000f62000c2e1900 */
[----:B---3--:R-:W0:Y:S07]  /*01e0*/  LDC.64 R10, c[0x0][0x238] ;  /* 0x00008e00ff0a7b82 */ /* 0x008e2e0000000a00 */
[----:B------:R-:W3:Y:S01]  /*01f0*/  @!P0 LDG.E.EL R13, desc[UR4][R2.64] ;  /* 0x00000004020d8981 */ /* 0x000ee2000c2e1900 */
[----:B0-----:R-:W-:-:S04]  /*0200*/  IMAD.WIDE R10, R0, 0x4, R10 ;  /* 0x00000004000a7825 */ /* 0x001fc800078e020a */
[----:B--2---:R-:W-:-:S04]  /*0210*/  FADD R15, R15, R12 ;  /* 0x0000000c0f0f7221 */ /* 0x004fc80000000000 */
[----:B----4-:R-:W-:-:S04]  /*0220*/  FADD R15, R15, R14 ;  /* 0x0000000e0f0f7221 */ /* 0x010fc80000000000 */
[----:B-----5:R-:W-:-:S05]  /*0230*/  FADD R15, R15, -R16 ;  /* 0x800000100f0f7221 */ /* 0x020fca0000000000 */
[----:B------:R0:W-:Y:S01]  /*0240*/  @!P0 STG.E desc[UR4][R6.64], R15 ;  /* 0x0000000f06008986 */ /* 0x0001e2000c101904 */
[----:B---3--:R-:W-:Y:S01]  /*0250*/  FADD R13, -R13, R14 ;  /* 0x0000000e0d0d7221 */ /* 0x008fe20000000100 */
[----:B0-----:R-:W-:Y:S06]  /*0260*/  @P0 EXIT ;  /* 0x000000000000094d */ /* 0x001fec0003800000 */
[----:B------:R-:W-:Y:S01]  /*0270*/  STG.E desc[UR4][R10.64], R13 ;  /* 0x0000000d0a007986 */ /* 0x000fe2000c101904 */
[----:B------:R-:W-:Y:S05]  /*0280*/  EXIT ;  /* 0x000000000000794d */ /* 0x000fea0003800000 */
.L_x_0:
[----:B------:R-:W-:-:S00]  /*0290*/  BRA `(.L_x_0) ;  /* 0xfffffffc00fc7947 */ /* 0x000fc0000383ffff */
[----:B------:R-:W-:-:S00]  /*02a0*/  NOP ;  /* 0x0000000000007918 */ /* 0x000fc00000000000 */
        /* <DEDUP_REMOVED lines=13> */
.L_x_1:


//--------------------- .nv.constant0.triton_poi_fused_add_convolution_native_batch_norm_backward_67 --------------------------
	.section	.nv.constant0.triton_poi_fused_add_convolution_native_batch_norm_backward_67,"a",@progbits
	.sectionflags	@""
	.align	4
.nv.constant0.triton_poi_fused_add_convolution_native_batch_norm_backward_67:
	.zero		580
